	.headerflags	@"EF_CUDA_TEXMODE_UNIFIED EF_CUDA_64BIT_ADDRESS EF_CUDA_ACCELERATORS EF_CUDA_SM90 EF_CUDA_VIRTUAL_SM(EF_CUDA_SM90)"
	.elftype	@"ET_EXEC"


//--------------------- .nv.info                  --------------------------
	.section	.nv.info,"",@"SHT_CUDA_INFO"
	.align	4


	//----- nvinfo : EIATTR_REGCOUNT
	.align		4
        /*0000*/ 	.byte	0x04, 0x2f
        /*0002*/ 	.short	(.L_1 - .L_0)
	.align		4
.L_0:
        /*0004*/ 	.word	index@(triton_poi_fused_3)
        /*0008*/ 	.word	0x0000001f


	//----- nvinfo : EIATTR_MIN_STACK_SIZE
	.align		4
.L_1:
        /*000c*/ 	.byte	0x04, 0x12
        /*000e*/ 	.short	(.L_3 - .L_2)
	.align		4
.L_2:
        /*0010*/ 	.word	index@(triton_poi_fused_3)
        /*0014*/ 	.word	0x00000000


	//----- nvinfo : EIATTR_FRAME_SIZE
	.align		4
.L_3:
        /*0018*/ 	.byte	0x04, 0x11
        /*001a*/ 	.short	(.L_5 - .L_4)
	.align		4
.L_4:
        /*001c*/ 	.word	index@(triton_poi_fused_3)
        /*0020*/ 	.word	0x00000000


	//----- nvinfo : EIATTR_MIN_STACK_SIZE
	.align		4
.L_5:
        /*0024*/ 	.byte	0x04, 0x12
        /*0026*/ 	.short	(.L_7 - .L_6)
	.align		4
.L_6:
        /*0028*/ 	.word	index@(triton_poi_fused_3)
        /*002c*/ 	.word	0x00000000
.L_7:


//--------------------- .nv.info.triton_poi_fused_3 --------------------------
	.section	.nv.info.triton_poi_fused_3,"",@"SHT_CUDA_INFO"
	.sectionflags	@""
	.align	4


	//----- nvinfo : EIATTR_CUDA_API_VERSION
	.align		4
        /*0000*/ 	.byte	0x04, 0x37
        /*0002*/ 	.short	(.L_9 - .L_8)
.L_8:
        /*0004*/ 	.word	0x0000007c


	//----- nvinfo : EIATTR_KPARAM_INFO
	.align		4
.L_9:
        /*0008*/ 	.byte	0x04, 0x17
        /*000a*/ 	.short	(.L_11 - .L_10)
.L_10:
        /*000c*/ 	.word	0x00000000
        /*0010*/ 	.short	0x0003
        /*0012*/ 	.short	0x0014
        /*0014*/ 	.byte	0x00, 0xf0, 0x11, 0x00


	//----- nvinfo : EIATTR_KPARAM_INFO
	.align		4
.L_11:
        /*0018*/ 	.byte	0x04, 0x17
        /*001a*/ 	.short	(.L_13 - .L_12)
.L_12:
        /*001c*/ 	.word	0x00000000
        /*0020*/ 	.short	0x0002
        /*0022*/ 	.short	0x0010
        /*0024*/ 	.byte	0x00, 0xf0, 0x11, 0x00


	//----- nvinfo : EIATTR_KPARAM_INFO
	.align		4
.L_13:
        /*0028*/ 	.byte	0x04, 0x17
        /*002a*/ 	.short	(.L_15 - .L_14)
.L_14:
        /*002c*/ 	.word	0x00000000
        /*0030*/ 	.short	0x0001
        /*0032*/ 	.short	0x0008
        /*0034*/ 	.byte	0x00, 0xf4, 0x21, 0x00


	//----- nvinfo : EIATTR_KPARAM_INFO
	.align		4
.L_15:
        /*0038*/ 	.byte	0x04, 0x17
        /*003a*/ 	.short	(.L_17 - .L_16)
.L_16:
        /*003c*/ 	.word	0x00000000
        /*0040*/ 	.short	0x0000
        /*0042*/ 	.short	0x0000
        /*0044*/ 	.byte	0x00, 0xf4, 0x21, 0x00


	//----- nvinfo : EIATTR_SPARSE_MMA_MASK
	.align		4
.L_17:
        /*0048*/ 	.byte	0x03, 0x50
        /*004a*/ 	.short	0x0000


	//----- nvinfo : EIATTR_MAXREG_COUNT
	.align		4
        /*004c*/ 	.byte	0x03, 0x1b
        /*004e*/ 	.short	0x00ff


	//----- nvinfo : EIATTR_EXIT_INSTR_OFFSETS
	.align		4
        /*0050*/ 	.byte	0x04, 0x1c
        /*0052*/ 	.short	(.L_19 - .L_18)


	//   ....[0]....
.L_18:
        /*0054*/ 	.word	0x000005c0


	//   ....[1]....
        /*0058*/ 	.word	0x00000610


	//----- nvinfo : EIATTR_REQNTID
	.align		4
.L_19:
        /*005c*/ 	.byte	0x04, 0x10
        /*005e*/ 	.short	(.L_21 - .L_20)
.L_20:
        /*0060*/ 	.word	0x00000080
        /*0064*/ 	.word	0x00000001
        /*0068*/ 	.word	0x00000001


	//----- nvinfo : EIATTR_CBANK_PARAM_SIZE
	.align		4
.L_21:
        /*006c*/ 	.byte	0x03, 0x19
        /*006e*/ 	.short	0x0018


	//----- nvinfo : EIATTR_PARAM_CBANK
	.align		4
        /*0070*/ 	.byte	0x04, 0x0a
        /*0072*/ 	.short	(.L_23 - .L_22)
	.align		4
.L_22:
        /*0074*/ 	.word	index@(.nv.constant0.triton_poi_fused_3)
        /*0078*/ 	.short	0x0210
        /*007a*/ 	.short	0x0018


	//----- nvinfo : EIATTR_SW_WAR
	.align		4
.L_23:
        /*007c*/ 	.byte	0x04, 0x36
        /*007e*/ 	.short	(.L_25 - .L_24)
.L_24:
        /*0080*/ 	.word	0x00000008
.L_25:


//--------------------- .nv.callgraph             --------------------------
	.section	.nv.callgraph,"",@"SHT_CUDA_CALLGRAPH"
	.align	4
	.sectionentsize	8
	.align		4
        /*0000*/ 	.word	0x00000000
	.align		4
        /*0004*/ 	.word	0xffffffff
	.align		4
        /*0008*/ 	.word	0x00000000
	.align		4
        /*000c*/ 	.word	0xfffffffe
	.align		4
        /*0010*/ 	.word	0x00000000
	.align		4
        /*0014*/ 	.word	0xfffffffd
	.align		4
        /*0018*/ 	.word	0x00000000
	.align		4
        /*001c*/ 	.word	0xfffffffc


//--------------------- .text.triton_poi_fused_3  --------------------------
	.section	.text.triton_poi_fused_3,"ax",@progbits
	.sectionflags	@"SHF_BARRIERS=1"
	.align	128
        .global         triton_poi_fused_3
        .type           triton_poi_fused_3,@function
        .size           triton_poi_fused_3,(.L_x_1 - triton_poi_fused_3)
        .other          triton_poi_fused_3,@"STO_CUDA_ENTRY STV_DEFAULT"
triton_poi_fused_3:
.text.triton_poi_fused_3:
[----:B------:R-:W0:Y:S01]  /*0000*/  LDC R1, c[0x0][0x28] ;  /* 0x00000a00ff017b82 */ /* 0x000e220000000800 */
[----:B------:R-:W1:Y:S07]  /*0010*/  S2R R21, SR_TID.X ;  /* 0x0000000000157919 */ /* 0x000e6e0000002100 */
[----:B------:R-:W2:Y:S01]  /*0020*/  LDC.64 R8, c[0x0][0x210] ;  /* 0x00008400ff087b82 */ /* 0x000ea20000000a00 */
[----:B------:R-:W-:Y:S01]  /*0030*/  IMAD.MOV.U32 R20, RZ, RZ, RZ ;  /* 0x000000ffff147224 */ /* 0x000fe200078e00ff */
[----:B------:R-:W-:Y:S01]  /*0040*/  ULDC.64 UR6, c[0x0][0x208] ;  /* 0x0000820000067ab9 */ /* 0x000fe20000000a00 */
[----:B------:R-:W3:Y:S01]  /*0050*/  S2R R0, SR_CTAID.X ;  /* 0x0000000000007919 */ /* 0x000ee20000002500 */
[----:B------:R-:W4:Y:S01]  /*0060*/  S2R R18, SR_CTAID.Y ;  /* 0x0000000000127919 */ /* 0x000f220000002600 */
[----:B------:R-:W-:Y:S01]  /*0070*/  IMAD.MOV.U32 R28, RZ, RZ, RZ ;  /* 0x000000ffff1c7224 */ /* 0x000fe200078e00ff */
[----:B-1----:R-:W-:Y:S01]  /*0080*/  SHF.R.U32.HI R19, RZ, 0x4, R21 ;  /* 0x00000004ff137819 */ /* 0x002fe20000011615 */
[----:B---3--:R-:W-:-:S03]  /*0090*/  IMAD.SHL.U32 R0, R0, 0x10, RZ ;  /* 0x0000001000007824 */ /* 0x008fc600078e00ff */
[----:B------:R-:W-:Y:S01]  /*00a0*/  SGXT.U32 R19, R19, 0x3 ;  /* 0x000000031313781a */ /* 0x000fe20000000000 */
[----:B----4-:R-:W-:Y:S01]  /*00b0*/  IMAD.SHL.U32 R18, R18, 0x40, RZ ;  /* 0x0000004012127824 */ /* 0x010fe200078e00ff */
[----:B------:R-:W-:-:S04]  /*00c0*/  LOP3.LUT R12, R0, 0xf, R21, 0xf8, !PT ;  /* 0x0000000f000c7812 */ /* 0x000fc800078ef815 */
[----:B------:R-:W-:Y:S02]  /*00d0*/  LOP3.LUT R3, R18, 0x8, R19, 0xfe, !PT ;  /* 0x0000000812037812 */ /* 0x000fe400078efe13 */
[----:B------:R-:W-:Y:S02]  /*00e0*/  LOP3.LUT R5, R18, 0x18, R19, 0xfe, !PT ;  /* 0x0000001812057812 */ /* 0x000fe400078efe13 */
[----:B------:R-:W-:Y:S01]  /*00f0*/  LOP3.LUT R2, R18, R19, RZ, 0xfc, !PT ;  /* 0x0000001312027212 */ /* 0x000fe200078efcff */
[--C-:B------:R-:W-:Y:S01]  /*0100*/  IMAD R3, R3, 0x9, R12.reuse ;  /* 0x0000000903037824 */ /* 0x100fe200078e020c */
[----:B------:R-:W-:Y:S01]  /*0110*/  LOP3.LUT R4, R18, 0x10, R19, 0xfe, !PT ;  /* 0x0000001012047812 */ /* 0x000fe200078efe13 */
        /* <DEDUP_REMOVED lines=9> */
[----:B------:R-:W-:Y:S01]  /*01b0*/  ISETP.GE.AND P0, PT, R12, 0x9, PT ;  /* 0x000000090c00780c */ /* 0x000fe20003f06270 */
[----:B------:R-:W-:-:S02]  /*01c0*/  IMAD R25, R10, 0x9, R12 ;  /* 0x000000090a197824 */ /* 0x000fc400078e020c */
[----:B------:R-:W-:Y:S02]  /*01d0*/  IMAD R27, R11, 0x9, R12 ;  /* 0x000000090b1b7824 */ /* 0x000fe400078e020c */
[----:B--2---:R-:W-:-:S04]  /*01e0*/  IMAD.WIDE R14, R3, 0x4, R8 ;  /* 0x00000004030e7825 */ /* 0x004fc800078e0208 */
[----:B------:R-:W-:-:S04]  /*01f0*/  IMAD.WIDE R10, R5, 0x4, R8 ;  /* 0x00000004050a7825 */ /* 0x000fc800078e0208 */
[----:B------:R-:W-:-:S04]  /*0200*/  IMAD.WIDE R16, R17, 0x4, R8 ;  /* 0x0000000411107825 */ /* 0x000fc800078e0208 */
[--C-:B------:R-:W-:Y:S01]  /*0210*/  IMAD.WIDE R12, R13, 0x4, R8.reuse ;  /* 0x000000040d0c7825 */ /* 0x100fe200078e0208 */
[----:B------:R-:W2:Y:S03]  /*0220*/  @!P0 LDG.E.EL R20, desc[UR6][R16.64] ;  /* 0x0000000610148981 */ /* 0x000ea6000c2e1900 */
[----:B------:R-:W-:Y:S01]  /*0230*/  IMAD.WIDE R4, R23, 0x4, R8 ;  /* 0x0000000417047825 */ /* 0x000fe200078e0208 */
[----:B------:R-:W-:-:S03]  /*0240*/  CS2R R22, SRZ ;  /* 0x0000000000167805 */ /* 0x000fc6000001ff00 */
[----:B------:R-:W-:-:S03]  /*0250*/  IMAD.WIDE R6, R7, 0x4, R8 ;  /* 0x0000000407067825 */ /* 0x000fc600078e0208 */
[----:B------:R1:W3:Y:S01]  /*0260*/  @!P0 LDG.E.EL R22, desc[UR6][R12.64] ;  /* 0x000000060c168981 */ /* 0x0002e2000c2e1900 */
[--C-:B------:R-:W-:Y:S01]  /*0270*/  IMAD.WIDE R2, R25, 0x4, R8.reuse ;  /* 0x0000000419027825 */ /* 0x100fe200078e0208 */
[----:B------:R-:W-:Y:S02]  /*0280*/  CS2R R24, SRZ ;  /* 0x0000000000187805 */ /* 0x000fe4000001ff00 */
[----:B------:R4:W5:Y:S01]  /*0290*/  @!P0 LDG.E.EL R23, desc[UR6][R10.64] ;  /* 0x000000060a178981 */ /* 0x000962000c2e1900 */
[----:B------:R-:W-:Y:S01]  /*02a0*/  IMAD.WIDE R8, R27, 0x4, R8 ;  /* 0x000000041b087825 */ /* 0x000fe200078e0208 */
[----:B------:R-:W-:Y:S02]  /*02b0*/  CS2R R26, SRZ ;  /* 0x00000000001a7805 */ /* 0x000fe4000001ff00 */
[----:B------:R-:W5:Y:S04]  /*02c0*/  @!P0 LDG.E.EL R24, desc[UR6][R14.64] ;  /* 0x000000060e188981 */ /* 0x000f68000c2e1900 */
[----:B------:R1:W5:Y:S04]  /*02d0*/  @!P0 LDG.E.EL R25, desc[UR6][R4.64] ;  /* 0x0000000604198981 */ /* 0x000368000c2e1900 */
[----:B------:R-:W5:Y:S04]  /*02e0*/  @!P0 LDG.E.EL R26, desc[UR6][R6.64] ;  /* 0x00000006061a8981 */ /* 0x000f68000c2e1900 */
[----:B------:R4:W5:Y:S04]  /*02f0*/  @!P0 LDG.E.EL R28, desc[UR6][R2.64] ;  /* 0x00000006021c8981 */ /* 0x000968000c2e1900 */
[----:B------:R4:W5:Y:S01]  /*0300*/  @!P0 LDG.E.EL R27, desc[UR6][R8.64] ;  /* 0x00000006081b8981 */ /* 0x000962000c2e1900 */
[----:B------:R-:W4:Y:S01]  /*0310*/  S2UR UR5, SR_CgaCtaId ;  /* 0x00000000000579c3 */ /* 0x000f220000008800 */
[----:B-1----:R-:W-:Y:S01]  /*0320*/  IMAD.SHL.U32 R12, R21, 0x40, RZ ;  /* 0x00000040150c7824 */ /* 0x002fe200078e00ff */
[----:B------:R-:W-:-:S04]  /*0330*/  UMOV UR4, 0x400 ;  /* 0x0000040000047882 */ /* 0x000fc80000000000 */
[----:B------:R-:W-:-:S04]  /*0340*/  LOP3.LUT R12, R12, 0x3c0, RZ, 0xc0, !PT ;  /* 0x000003c00c0c7812 */ /* 0x000fc800078ec0ff */
[----:B----4-:R-:W-:-:S04]  /*0350*/  LOP3.LUT R11, R12, R19, RZ, 0xfc, !PT ;  /* 0x000000130c0b7212 */ /* 0x010fc800078efcff */
[----:B------:R-:W-:Y:S01]  /*0360*/  LEA.HI R11, R12, R11, RZ, 0x1c ;  /* 0x0000000b0c0b7211 */ /* 0x000fe200078fe0ff */
[----:B0-----:R-:W-:-:S06]  /*0370*/  UPRMT UR4, UR5, 0x654, UR4 ;  /* 0x0000065405047896 */ /* 0x001fcc0008000004 */
[----:B------:R-:W-:Y:S02]  /*0380*/  LEA R13, R11, UR4, 0x2 ;  /* 0x000000040b0d7c11 */ /* 0x000fe4000f8e10ff */
[----:B------:R-:W-:Y:S01]  /*0390*/  SHF.R.U32.HI R4, RZ, 0x2, R21 ;  /* 0x00000002ff047819 */ /* 0x000fe20000011615 */
[----:B------:R-:W-:-:S03]  /*03a0*/  IMAD.SHL.U32 R21, R21, 0x4, RZ ;  /* 0x0000000415157824 */ /* 0x000fc600078e00ff */
[----:B------:R-:W-:Y:S02]  /*03b0*/  LOP3.LUT R3, R4, 0x1c, RZ, 0xc0, !PT ;  /* 0x0000001c04037812 */ /* 0x000fe400078ec0ff */
[----:B------:R-:W-:-:S05]  /*03c0*/  LOP3.LUT R8, R21, 0x1fc, RZ, 0xc0, !PT ;  /* 0x000001fc15087812 */ /* 0x000fca00078ec0ff */
[----:B------:R-:W-:-:S05]  /*03d0*/  IMAD.IADD R3, R8, 0x1, R3 ;  /* 0x0000000108037824 */ /* 0x000fca00078e0203 */
[----:B------:R-:W-:Y:S02]  /*03e0*/  LEA R4, R3, UR4, 0x2 ;  /* 0x0000000403047c11 */ /* 0x000fe4000f8e10ff */
[----:B------:R-:W-:Y:S01]  /*03f0*/  LOP3.LUT R18, R18, 0x3c, R21, 0xf8, !PT ;  /* 0x0000003c12127812 */ /* 0x000fe200078ef815 */
[----:B------:R-:W0:Y:S04]  /*0400*/  LDC.64 R2, c[0x0][0x218] ;  /* 0x00008600ff027b82 */ /* 0x000e280000000a00 */
[----:B------:R-:W-:-:S05]  /*0410*/  IMAD.HI R9, R18, 0x66666667, RZ ;  /* 0x6666666712097827 */ /* 0x000fca00078e02ff */
[----:B------:R-:W-:-:S04]  /*0420*/  SHF.R.U32.HI R10, RZ, 0x1f, R9 ;  /* 0x0000001fff0a7819 */ /* 0x000fc80000011609 */
[----:B------:R-:W-:Y:S02]  /*0430*/  LEA.HI.SX32 R11, R9, R10, 0x1a ;  /* 0x0000000a090b7211 */ /* 0x000fe400078fd2ff */
[----:B------:R-:W-:Y:S02]  /*0440*/  LOP3.LUT R10, R8, 0x200, RZ, 0xfc, !PT ;  /* 0x00000200080a7812 */ /* 0x000fe400078efcff */
[----:B------:R-:W-:Y:S01]  /*0450*/  LOP3.LUT R9, R0, R19, RZ, 0xfc, !PT ;  /* 0x0000001300097212 */ /* 0x000fe200078efcff */
[C---:B------:R-:W-:Y:S01]  /*0460*/  IMAD R18, R11.reuse, -0xa0, R18 ;  /* 0xffffff600b127824 */ /* 0x040fe200078e0212 */
[----:B------:R-:W-:Y:S02]  /*0470*/  LOP3.LUT R0, R0, 0x8, R19, 0xfe, !PT ;  /* 0x0000000800007812 */ /* 0x000fe400078efe13 */
[----:B------:R-:W-:Y:S01]  /*0480*/  SHF.R.U32.HI R10, RZ, 0x4, R10 ;  /* 0x00000004ff0a7819 */ /* 0x000fe2000001160a */
[----:B------:R-:W-:Y:S01]  /*0490*/  IMAD R18, R11, 0x5a0, R18 ;  /* 0x000005a00b127824 */ /* 0x000fe200078e0212 */
[----:B------:R-:W-:-:S02]  /*04a0*/  ISETP.GE.AND P1, PT, R9, 0x9, PT ;  /* 0x000000090900780c */ /* 0x000fc40003f26270 */
[----:B------:R-:W-:Y:S02]  /*04b0*/  ISETP.GE.AND P0, PT, R0, 0x9, PT ;  /* 0x000000090000780c */ /* 0x000fe40003f06270 */
[----:B------:R-:W-:Y:S01]  /*04c0*/  LOP3.LUT R11, R10, 0x3c, RZ, 0xc0, !PT ;  /* 0x0000003c0a0b7812 */ /* 0x000fe200078ec0ff */
[----:B------:R-:W-:-:S04]  /*04d0*/  IMAD R9, R9, 0xa0, R18 ;  /* 0x000000a009097824 */ /* 0x000fc800078e0212 */
[----:B------:R-:W-:Y:S02]  /*04e0*/  IMAD.IADD R11, R8, 0x1, R11 ;  /* 0x00000001080b7824 */ /* 0x000fe400078e020b */
[----:B0-----:R-:W-:-:S03]  /*04f0*/  IMAD.WIDE R8, R9, 0x4, R2 ;  /* 0x0000000409087825 */ /* 0x001fc600078e0202 */
[----:B------:R-:W-:Y:S01]  /*0500*/  LEA R11, R11, UR4, 0x2 ;  /* 0x000000040b0b7c11 */ /* 0x000fe2000f8e10ff */
[----:B--2---:R-:W-:Y:S04]  /*0510*/  STS [R13], R20 ;  /* 0x000000140d007388 */ /* 0x004fe80000000800 */
[----:B---3--:R-:W-:Y:S04]  /*0520*/  STS [R13+0x40], R22 ;  /* 0x000040160d007388 */ /* 0x008fe80000000800 */
[----:B-----5:R-:W-:Y:S04]  /*0530*/  STS [R13+0x60], R23 ;  /* 0x000060170d007388 */ /* 0x020fe80000000800 */
[----:B------:R-:W-:Y:S04]  /*0540*/  STS [R13+0x20], R24 ;  /* 0x000020180d007388 */ /* 0x000fe80000000800 */
[----:B------:R-:W-:Y:S04]  /*0550*/  STS [R13+0x80], R25 ;  /* 0x000080190d007388 */ /* 0x000fe80000000800 */
[----:B------:R-:W-:Y:S04]  /*0560*/  STS [R13+0xa0], R26 ;  /* 0x0000a01a0d007388 */ /* 0x000fe80000000800 */
[----:B------:R-:W-:Y:S04]  /*0570*/  STS [R13+0xc0], R28 ;  /* 0x0000c01c0d007388 */ /* 0x000fe80000000800 */
[----:B------:R-:W-:Y:S01]  /*0580*/  STS [R13+0xe0], R27 ;  /* 0x0000e01b0d007388 */ /* 0x000fe20000000800 */
[----:B------:R-:W-:Y:S06]  /*0590*/  BAR.SYNC.DEFER_BLOCKING 0x0 ;  /* 0x0000000000007b1d */ /* 0x000fec0000010000 */
[----:B------:R-:W0:Y:S04]  /*05a0*/  LDS.128 R4, [R4] ;  /* 0x0000000004047984 */ /* 0x000e280000000c00 */
[----:B0-----:R0:W-:Y:S02]  /*05b0*/  @!P1 STG.E.128 desc[UR6][R8.64], R4 ;  /* 0x0000000408009986 */ /* 0x0011e4000c101d06 */
[----:B0-----:R-:W-:Y:S05]  /*05c0*/  @P0 EXIT ;  /* 0x000000000000094d */ /* 0x001fea0003800000 */
[----:B0-----:R-:W0:Y:S01]  /*05d0*/  LDS.128 R8, [R11+0x800] ;  /* 0x000800000b087984 */ /* 0x001e220000000c00 */
[----:B------:R-:W-:-:S04]  /*05e0*/  IMAD R5, R0, 0xa0, R18 ;  /* 0x000000a000057824 */ /* 0x000fc800078e0212 */
[----:B------:R-:W-:-:S05]  /*05f0*/  IMAD.WIDE R2, R5, 0x4, R2 ;  /* 0x0000000405027825 */ /* 0x000fca00078e0202 */
[----:B0-----:R-:W-:Y:S01]  /*0600*/  STG.E.128 desc[UR6][R2.64], R8 ;  /* 0x0000000802007986 */ /* 0x001fe2000c101d06 */
[----:B------:R-:W-:Y:S05]  /*0610*/  EXIT ;  /* 0x000000000000794d */ /* 0x000fea0003800000 */
.L_x_0:
[----:B------:R-:W-:-:S00]  /*0620*/  BRA `(.L_x_0) ;  /* 0xfffffffc00fc7947 */ /* 0x000fc0000383ffff */
[----:B------:R-:W-:-:S00]  /*0630*/  NOP ;  /* 0x0000000000007918 */ /* 0x000fc00000000000 */
        /* <DEDUP_REMOVED lines=12> */
.L_x_1:


//--------------------- .nv.shared.triton_poi_fused_3 --------------------------
	.section	.nv.shared.triton_poi_fused_3,"aw",@nobits
	.sectionflags	@""
	.align	16
	.zero		1024


//--------------------- .nv.constant0.triton_poi_fused_3 --------------------------
	.section	.nv.constant0.triton_poi_fused_3,"a",@progbits
	.sectionflags	@""
	.align	4
.nv.constant0.triton_poi_fused_3:
	.zero		552
